//
// Generated by NVIDIA NVVM Compiler
//
// Compiler Build ID: CL-36424714
// Cuda compilation tools, release 13.0, V13.0.88
// Based on NVVM 20.0.0
//

.version 9.0
.target sm_100
.address_size 64

	// .globl	_Z18pagerank_iterationPKfPfPKiS3_S0_fi

.visible .entry _Z18pagerank_iterationPKfPfPKiS3_S0_fi(
	.param .u64 .ptr .align 1 _Z18pagerank_iterationPKfPfPKiS3_S0_fi_param_0,
	.param .u64 .ptr .align 1 _Z18pagerank_iterationPKfPfPKiS3_S0_fi_param_1,
	.param .u64 .ptr .align 1 _Z18pagerank_iterationPKfPfPKiS3_S0_fi_param_2,
	.param .u64 .ptr .align 1 _Z18pagerank_iterationPKfPfPKiS3_S0_fi_param_3,
	.param .u64 .ptr .align 1 _Z18pagerank_iterationPKfPfPKiS3_S0_fi_param_4,
	.param .f32 _Z18pagerank_iterationPKfPfPKiS3_S0_fi_param_5,
	.param .u32 _Z18pagerank_iterationPKfPfPKiS3_S0_fi_param_6
)
{
	.reg .pred 	%p<26>;
	.reg .b32 	%r<89>;
	.reg .b32 	%f<117>;
	.reg .b64 	%rd<82>;

	ld.param.u64 	%rd9, [_Z18pagerank_iterationPKfPfPKiS3_S0_fi_param_0];
	ld.param.u64 	%rd8, [_Z18pagerank_iterationPKfPfPKiS3_S0_fi_param_1];
	ld.param.u64 	%rd10, [_Z18pagerank_iterationPKfPfPKiS3_S0_fi_param_2];
	ld.param.u64 	%rd11, [_Z18pagerank_iterationPKfPfPKiS3_S0_fi_param_3];
	ld.param.f32 	%f38, [_Z18pagerank_iterationPKfPfPKiS3_S0_fi_param_5];
	ld.param.u32 	%r47, [_Z18pagerank_iterationPKfPfPKiS3_S0_fi_param_6];
	cvta.to.global.u64 	%rd1, %rd9;
	cvta.to.global.u64 	%rd2, %rd11;
	cvta.to.global.u64 	%rd3, %rd10;
	mov.u32 	%r48, %ntid.x;
	mov.u32 	%r49, %ctaid.x;
	mov.u32 	%r50, %tid.x;
	mad.lo.s32 	%r1, %r48, %r49, %r50;
	setp.ge.s32 	%p1, %r1, %r47;
	@%p1 bra 	$L__BB0_43;
	mul.wide.s32 	%rd12, %r1, 4;
	add.s64 	%rd13, %rd3, %rd12;
	ld.global.u32 	%r86, [%rd13];
	ld.global.u32 	%r3, [%rd13+4];
	setp.ge.s32 	%p2, %r86, %r3;
	mov.f32 	%f96, 0f00000000;
	@%p2 bra 	$L__BB0_42;
	sub.s32 	%r4, %r3, %r86;
	and.b32  	%r5, %r4, 7;
	sub.s32 	%r51, %r86, %r3;
	setp.gt.u32 	%p3, %r51, -8;
	mov.f32 	%f96, 0f00000000;
	@%p3 bra 	$L__BB0_21;
	and.b32  	%r52, %r4, -8;
	neg.s32 	%r84, %r52;
	add.s64 	%rd4, %rd2, 16;
	mov.f32 	%f96, 0f00000000;
$L__BB0_4:
	.pragma "nounroll";
	mul.wide.s32 	%rd14, %r86, 4;
	add.s64 	%rd5, %rd4, %rd14;
	ld.global.u32 	%r9, [%rd5+-16];
	mul.wide.s32 	%rd15, %r9, 4;
	add.s64 	%rd16, %rd3, %rd15;
	ld.global.u32 	%r53, [%rd16+4];
	ld.global.u32 	%r54, [%rd16];
	sub.s32 	%r10, %r53, %r54;
	setp.lt.s32 	%p4, %r10, 1;
	@%p4 bra 	$L__BB0_6;
	add.s64 	%rd18, %rd1, %rd15;
	ld.global.f32 	%f43, [%rd18];
	cvt.rn.f32.u32 	%f44, %r10;
	div.rn.f32 	%f45, %f43, %f44;
	add.f32 	%f96, %f96, %f45;
$L__BB0_6:
	ld.global.u32 	%r11, [%rd5+-12];
	mul.wide.s32 	%rd19, %r11, 4;
	add.s64 	%rd20, %rd3, %rd19;
	ld.global.u32 	%r55, [%rd20+4];
	ld.global.u32 	%r56, [%rd20];
	sub.s32 	%r12, %r55, %r56;
	setp.lt.s32 	%p5, %r12, 1;
	@%p5 bra 	$L__BB0_8;
	add.s64 	%rd22, %rd1, %rd19;
	ld.global.f32 	%f46, [%rd22];
	cvt.rn.f32.u32 	%f47, %r12;
	div.rn.f32 	%f48, %f46, %f47;
	add.f32 	%f96, %f96, %f48;
$L__BB0_8:
	ld.global.u32 	%r13, [%rd5+-8];
	mul.wide.s32 	%rd23, %r13, 4;
	add.s64 	%rd24, %rd3, %rd23;
	ld.global.u32 	%r57, [%rd24+4];
	ld.global.u32 	%r58, [%rd24];
	sub.s32 	%r14, %r57, %r58;
	setp.lt.s32 	%p6, %r14, 1;
	@%p6 bra 	$L__BB0_10;
	add.s64 	%rd26, %rd1, %rd23;
	ld.global.f32 	%f49, [%rd26];
	cvt.rn.f32.u32 	%f50, %r14;
	div.rn.f32 	%f51, %f49, %f50;
	add.f32 	%f96, %f96, %f51;
$L__BB0_10:
	ld.global.u32 	%r15, [%rd5+-4];
	mul.wide.s32 	%rd27, %r15, 4;
	add.s64 	%rd28, %rd3, %rd27;
	ld.global.u32 	%r59, [%rd28+4];
	ld.global.u32 	%r60, [%rd28];
	sub.s32 	%r16, %r59, %r60;
	setp.lt.s32 	%p7, %r16, 1;
	@%p7 bra 	$L__BB0_12;
	add.s64 	%rd30, %rd1, %rd27;
	ld.global.f32 	%f52, [%rd30];
	cvt.rn.f32.u32 	%f53, %r16;
	div.rn.f32 	%f54, %f52, %f53;
	add.f32 	%f96, %f96, %f54;
$L__BB0_12:
	ld.global.u32 	%r17, [%rd5];
	mul.wide.s32 	%rd31, %r17, 4;
	add.s64 	%rd32, %rd3, %rd31;
	ld.global.u32 	%r61, [%rd32+4];
	ld.global.u32 	%r62, [%rd32];
	sub.s32 	%r18, %r61, %r62;
	setp.lt.s32 	%p8, %r18, 1;
	@%p8 bra 	$L__BB0_14;
	add.s64 	%rd34, %rd1, %rd31;
	ld.global.f32 	%f55, [%rd34];
	cvt.rn.f32.u32 	%f56, %r18;
	div.rn.f32 	%f57, %f55, %f56;
	add.f32 	%f96, %f96, %f57;
$L__BB0_14:
	ld.global.u32 	%r19, [%rd5+4];
	mul.wide.s32 	%rd35, %r19, 4;
	add.s64 	%rd36, %rd3, %rd35;
	ld.global.u32 	%r63, [%rd36+4];
	ld.global.u32 	%r64, [%rd36];
	sub.s32 	%r20, %r63, %r64;
	setp.lt.s32 	%p9, %r20, 1;
	@%p9 bra 	$L__BB0_16;
	add.s64 	%rd38, %rd1, %rd35;
	ld.global.f32 	%f58, [%rd38];
	cvt.rn.f32.u32 	%f59, %r20;
	div.rn.f32 	%f60, %f58, %f59;
	add.f32 	%f96, %f96, %f60;
$L__BB0_16:
	ld.global.u32 	%r21, [%rd5+8];
	mul.wide.s32 	%rd39, %r21, 4;
	add.s64 	%rd40, %rd3, %rd39;
	ld.global.u32 	%r65, [%rd40+4];
	ld.global.u32 	%r66, [%rd40];
	sub.s32 	%r22, %r65, %r66;
	setp.lt.s32 	%p10, %r22, 1;
	@%p10 bra 	$L__BB0_18;
	add.s64 	%rd42, %rd1, %rd39;
	ld.global.f32 	%f61, [%rd42];
	cvt.rn.f32.u32 	%f62, %r22;
	div.rn.f32 	%f63, %f61, %f62;
	add.f32 	%f96, %f96, %f63;
$L__BB0_18:
	ld.global.u32 	%r23, [%rd5+12];
	mul.wide.s32 	%rd43, %r23, 4;
	add.s64 	%rd44, %rd3, %rd43;
	ld.global.u32 	%r67, [%rd44+4];
	ld.global.u32 	%r68, [%rd44];
	sub.s32 	%r24, %r67, %r68;
	setp.lt.s32 	%p11, %r24, 1;
	@%p11 bra 	$L__BB0_20;
	add.s64 	%rd46, %rd1, %rd43;
	ld.global.f32 	%f64, [%rd46];
	cvt.rn.f32.u32 	%f65, %r24;
	div.rn.f32 	%f66, %f64, %f65;
	add.f32 	%f96, %f96, %f66;
$L__BB0_20:
	add.s32 	%r86, %r86, 8;
	add.s32 	%r84, %r84, 8;
	setp.ne.s32 	%p12, %r84, 0;
	@%p12 bra 	$L__BB0_4;
$L__BB0_21:
	setp.eq.s32 	%p13, %r5, 0;
	@%p13 bra 	$L__BB0_42;
	and.b32  	%r28, %r4, 3;
	setp.lt.u32 	%p14, %r5, 4;
	@%p14 bra 	$L__BB0_32;
	mul.wide.s32 	%rd47, %r86, 4;
	add.s64 	%rd6, %rd2, %rd47;
	ld.global.u32 	%r29, [%rd6];
	mul.wide.s32 	%rd48, %r29, 4;
	add.s64 	%rd49, %rd3, %rd48;
	ld.global.u32 	%r69, [%rd49+4];
	ld.global.u32 	%r70, [%rd49];
	sub.s32 	%r30, %r69, %r70;
	setp.lt.s32 	%p15, %r30, 1;
	@%p15 bra 	$L__BB0_25;
	add.s64 	%rd51, %rd1, %rd48;
	ld.global.f32 	%f68, [%rd51];
	cvt.rn.f32.u32 	%f69, %r30;
	div.rn.f32 	%f70, %f68, %f69;
	add.f32 	%f96, %f96, %f70;
$L__BB0_25:
	ld.global.u32 	%r31, [%rd6+4];
	mul.wide.s32 	%rd52, %r31, 4;
	add.s64 	%rd53, %rd3, %rd52;
	ld.global.u32 	%r71, [%rd53+4];
	ld.global.u32 	%r72, [%rd53];
	sub.s32 	%r32, %r71, %r72;
	setp.lt.s32 	%p16, %r32, 1;
	@%p16 bra 	$L__BB0_27;
	add.s64 	%rd55, %rd1, %rd52;
	ld.global.f32 	%f71, [%rd55];
	cvt.rn.f32.u32 	%f72, %r32;
	div.rn.f32 	%f73, %f71, %f72;
	add.f32 	%f96, %f96, %f73;
$L__BB0_27:
	ld.global.u32 	%r33, [%rd6+8];
	mul.wide.s32 	%rd56, %r33, 4;
	add.s64 	%rd57, %rd3, %rd56;
	ld.global.u32 	%r73, [%rd57+4];
	ld.global.u32 	%r74, [%rd57];
	sub.s32 	%r34, %r73, %r74;
	setp.lt.s32 	%p17, %r34, 1;
	@%p17 bra 	$L__BB0_29;
	add.s64 	%rd59, %rd1, %rd56;
	ld.global.f32 	%f74, [%rd59];
	cvt.rn.f32.u32 	%f75, %r34;
	div.rn.f32 	%f76, %f74, %f75;
	add.f32 	%f96, %f96, %f76;
$L__BB0_29:
	ld.global.u32 	%r35, [%rd6+12];
	mul.wide.s32 	%rd60, %r35, 4;
	add.s64 	%rd61, %rd3, %rd60;
	ld.global.u32 	%r75, [%rd61+4];
	ld.global.u32 	%r76, [%rd61];
	sub.s32 	%r36, %r75, %r76;
	setp.lt.s32 	%p18, %r36, 1;
	@%p18 bra 	$L__BB0_31;
	add.s64 	%rd63, %rd1, %rd60;
	ld.global.f32 	%f77, [%rd63];
	cvt.rn.f32.u32 	%f78, %r36;
	div.rn.f32 	%f79, %f77, %f78;
	add.f32 	%f96, %f96, %f79;
$L__BB0_31:
	add.s32 	%r86, %r86, 4;
$L__BB0_32:
	setp.eq.s32 	%p19, %r28, 0;
	@%p19 bra 	$L__BB0_42;
	setp.eq.s32 	%p20, %r28, 1;
	@%p20 bra 	$L__BB0_39;
	mul.wide.s32 	%rd64, %r86, 4;
	add.s64 	%rd7, %rd2, %rd64;
	ld.global.u32 	%r39, [%rd7];
	mul.wide.s32 	%rd65, %r39, 4;
	add.s64 	%rd66, %rd3, %rd65;
	ld.global.u32 	%r77, [%rd66+4];
	ld.global.u32 	%r78, [%rd66];
	sub.s32 	%r40, %r77, %r78;
	setp.lt.s32 	%p21, %r40, 1;
	@%p21 bra 	$L__BB0_36;
	add.s64 	%rd68, %rd1, %rd65;
	ld.global.f32 	%f81, [%rd68];
	cvt.rn.f32.u32 	%f82, %r40;
	div.rn.f32 	%f83, %f81, %f82;
	add.f32 	%f96, %f96, %f83;
$L__BB0_36:
	ld.global.u32 	%r41, [%rd7+4];
	mul.wide.s32 	%rd69, %r41, 4;
	add.s64 	%rd70, %rd3, %rd69;
	ld.global.u32 	%r79, [%rd70+4];
	ld.global.u32 	%r80, [%rd70];
	sub.s32 	%r42, %r79, %r80;
	setp.lt.s32 	%p22, %r42, 1;
	@%p22 bra 	$L__BB0_38;
	add.s64 	%rd72, %rd1, %rd69;
	ld.global.f32 	%f84, [%rd72];
	cvt.rn.f32.u32 	%f85, %r42;
	div.rn.f32 	%f86, %f84, %f85;
	add.f32 	%f96, %f96, %f86;
$L__BB0_38:
	add.s32 	%r86, %r86, 2;
$L__BB0_39:
	and.b32  	%r81, %r4, 1;
	setp.eq.b32 	%p23, %r81, 1;
	not.pred 	%p24, %p23;
	@%p24 bra 	$L__BB0_42;
	mul.wide.s32 	%rd73, %r86, 4;
	add.s64 	%rd74, %rd2, %rd73;
	ld.global.u32 	%r45, [%rd74];
	mul.wide.s32 	%rd75, %r45, 4;
	add.s64 	%rd76, %rd3, %rd75;
	ld.global.u32 	%r82, [%rd76+4];
	ld.global.u32 	%r83, [%rd76];
	sub.s32 	%r46, %r82, %r83;
	setp.lt.s32 	%p25, %r46, 1;
	@%p25 bra 	$L__BB0_42;
	add.s64 	%rd78, %rd1, %rd75;
	ld.global.f32 	%f87, [%rd78];
	cvt.rn.f32.u32 	%f88, %r46;
	div.rn.f32 	%f89, %f87, %f88;
	add.f32 	%f96, %f96, %f89;
$L__BB0_42:
	mov.f32 	%f90, 0f3F800000;
	sub.f32 	%f91, %f90, %f38;
	cvt.rn.f32.s32 	%f92, %r47;
	div.rn.f32 	%f93, %f91, %f92;
	fma.rn.f32 	%f94, %f38, %f96, %f93;
	cvta.to.global.u64 	%rd79, %rd8;
	add.s64 	%rd81, %rd79, %rd12;
	st.global.f32 	[%rd81], %f94;
$L__BB0_43:
	ret;

}


// ===== COMPILED SASS (sm_100) =====

	.target	sm_100

	.elftype	@"ET_EXEC"


//--------------------- .note.nv.tkinfo           --------------------------
	.section	.note.nv.tkinfo,"",@"SHT_NOTE"
	.sectionflags	@"SHF_NOTE_NV_TKINFO"
	.tkinfo
        /*0018*/ 	.word	0x00000002
        /*0030*/ 	.string	""
        /*0030*/ 	.string	"ptxas"
        /*0030*/ 	.string	"Cuda compilation tools, release 13.0, V13.0.88"
        /*0030*/ 	.string	"Build cuda_13.0.r13.0/compiler.36424714_0"
        /*0030*/ 	.string	"-arch sm_100 -m 64 "



//--------------------- .note.nv.cuinfo           --------------------------
	.section	.note.nv.cuinfo,"",@"SHT_NOTE"
	.sectionflags	@"SHF_NOTE_NV_CUINFO"
        /*0018*/ 	.short	0x0002
        /*001a*/ 	.short	0x0064
        /*001c*/ 	.short	0x0082
	.zero		2


//--------------------- .nv.info                  --------------------------
	.section	.nv.info,"",@"SHT_CUDA_INFO"
	.align	4


	//----- nvinfo : EIATTR_REGCOUNT
	.align		4
        /*0000*/ 	.byte	0x04, 0x2f
        /*0002*/ 	.short	(.L_1 - .L_0)
	.align		4
.L_0:
        /*0004*/ 	.word	index@(_Z18pagerank_iterationPKfPfPKiS3_S0_fi)
        /*0008*/ 	.word	0x0000001b


	//----- nvinfo : EIATTR_FRAME_SIZE
	.align		4
.L_1:
        /*000c*/ 	.byte	0x04, 0x11
        /*000e*/ 	.short	(.L_3 - .L_2)
	.align		4
.L_2:
        /*0010*/ 	.word	index@($__internal_0_$__cuda_sm3x_div_rn_noftz_f32_slowpath)
        /*0014*/ 	.word	0x00000000


	//----- nvinfo : EIATTR_FRAME_SIZE
	.align		4
.L_3:
        /*0018*/ 	.byte	0x04, 0x11
        /*001a*/ 	.short	(.L_5 - .L_4)
	.align		4
.L_4:
        /*001c*/ 	.word	index@(_Z18pagerank_iterationPKfPfPKiS3_S0_fi)
        /*0020*/ 	.word	0x00000000


	//----- nvinfo : EIATTR_MIN_STACK_SIZE
	.align		4
.L_5:
        /*0024*/ 	.byte	0x04, 0x12
        /*0026*/ 	.short	(.L_7 - .L_6)
	.align		4
.L_6:
        /*0028*/ 	.word	index@(_Z18pagerank_iterationPKfPfPKiS3_S0_fi)
        /*002c*/ 	.word	0x00000000
.L_7:


//--------------------- .nv.compat                --------------------------
	.section	.nv.compat,"",@"SHT_CUDA_COMPAT_INFO"
	.align	4
        /*0000*/ 	.byte	0x02, 0x09, 0x00, 0x00, 0x02, 0x02, 0x01, 0x00, 0x02, 0x05, 0x05, 0x00, 0x03, 0x07, 0x01, 0x01
        /*0010*/ 	.byte	0x02, 0x03, 0x00, 0x00, 0x02, 0x06, 0x01, 0x00, 0x04, 0x0b, 0x08, 0x00, 0x01, 0x00, 0x00, 0x00
        /*0020*/ 	.byte	0x00, 0x00, 0x00, 0x00


//--------------------- .nv.info._Z18pagerank_iterationPKfPfPKiS3_S0_fi --------------------------
	.section	.nv.info._Z18pagerank_iterationPKfPfPKiS3_S0_fi,"",@"SHT_CUDA_INFO"
	.sectionflags	@""
	.align	4


	//----- nvinfo : EIATTR_CUDA_API_VERSION
	.align		4
        /*0000*/ 	.byte	0x04, 0x37
        /*0002*/ 	.short	(.L_9 - .L_8)
.L_8:
        /*0004*/ 	.word	0x00000082


	//----- nvinfo : EIATTR_KPARAM_INFO
	.align		4
.L_9:
        /*0008*/ 	.byte	0x04, 0x17
        /*000a*/ 	.short	(.L_11 - .L_10)
.L_10:
        /*000c*/ 	.word	0x00000000
        /*0010*/ 	.short	0x0006
        /*0012*/ 	.short	0x002c
        /*0014*/ 	.byte	0x00, 0xf0, 0x11, 0x00


	//----- nvinfo : EIATTR_KPARAM_INFO
	.align		4
.L_11:
        /*0018*/ 	.byte	0x04, 0x17
        /*001a*/ 	.short	(.L_13 - .L_12)
.L_12:
        /*001c*/ 	.word	0x00000000
        /*0020*/ 	.short	0x0005
        /*0022*/ 	.short	0x0028
        /*0024*/ 	.byte	0x00, 0xf0, 0x11, 0x00


	//----- nvinfo : EIATTR_KPARAM_INFO
	.align		4
.L_13:
        /*0028*/ 	.byte	0x04, 0x17
        /*002a*/ 	.short	(.L_15 - .L_14)
.L_14:
        /*002c*/ 	.word	0x00000000
        /*0030*/ 	.short	0x0004
        /*0032*/ 	.short	0x0020
        /*0034*/ 	.byte	0x00, 0xf5, 0x21, 0x00


	//----- nvinfo : EIATTR_KPARAM_INFO
	.align		4
.L_15:
        /*0038*/ 	.byte	0x04, 0x17
        /*003a*/ 	.short	(.L_17 - .L_16)
.L_16:
        /*003c*/ 	.word	0x00000000
        /*0040*/ 	.short	0x0003
        /*0042*/ 	.short	0x0018
        /*0044*/ 	.byte	0x00, 0xf5, 0x21, 0x00


	//----- nvinfo : EIATTR_KPARAM_INFO
	.align		4
.L_17:
        /*0048*/ 	.byte	0x04, 0x17
        /*004a*/ 	.short	(.L_19 - .L_18)
.L_18:
        /*004c*/ 	.word	0x00000000
        /*0050*/ 	.short	0x0002
        /*0052*/ 	.short	0x0010
        /*0054*/ 	.byte	0x00, 0xf5, 0x21, 0x00


	//----- nvinfo : EIATTR_KPARAM_INFO
	.align		4
.L_19:
        /*0058*/ 	.byte	0x04, 0x17
        /*005a*/ 	.short	(.L_21 - .L_20)
.L_20:
        /*005c*/ 	.word	0x00000000
        /*0060*/ 	.short	0x0001
        /*0062*/ 	.short	0x0008
        /*0064*/ 	.byte	0x00, 0xf5, 0x21, 0x00


	//----- nvinfo : EIATTR_KPARAM_INFO
	.align		4
.L_21:
        /*0068*/ 	.byte	0x04, 0x17
        /*006a*/ 	.short	(.L_23 - .L_22)
.L_22:
        /*006c*/ 	.word	0x00000000
        /*0070*/ 	.short	0x0000
        /*0072*/ 	.short	0x0000
        /*0074*/ 	.byte	0x00, 0xf5, 0x21, 0x00


	//----- nvinfo : EIATTR_SPARSE_MMA_MASK
	.align		4
.L_23:
        /*0078*/ 	.byte	0x03, 0x50
        /*007a*/ 	.short	0x0000


	//----- nvinfo : EIATTR_MAXREG_COUNT
	.align		4
        /*007c*/ 	.byte	0x03, 0x1b
        /*007e*/ 	.short	0x00ff


	//----- nvinfo : EIATTR_MERCURY_ISA_VERSION
	.align		4
        /*0080*/ 	.byte	0x03, 0x5f
        /*0082*/ 	.short	0x0101


	//----- nvinfo : EIATTR_VRC_CTA_INIT_COUNT
	.align		4
        /*0084*/ 	.byte	0x02, 0x4a
	.zero		1
	.zero		1


	//----- nvinfo : EIATTR_EXIT_INSTR_OFFSETS
	.align		4
        /*0088*/ 	.byte	0x04, 0x1c
        /*008a*/ 	.short	(.L_25 - .L_24)


	//   ....[0]....
.L_24:
        /*008c*/ 	.word	0x00000070


	//   ....[1]....
        /*0090*/ 	.word	0x00001e40


	//----- nvinfo : EIATTR_CRS_STACK_SIZE
	.align		4
.L_25:
        /*0094*/ 	.byte	0x04, 0x1e
        /*0096*/ 	.short	(.L_27 - .L_26)
.L_26:
        /*0098*/ 	.word	0x00000000


	//----- nvinfo : EIATTR_CBANK_PARAM_SIZE
	.align		4
.L_27:
        /*009c*/ 	.byte	0x03, 0x19
        /*009e*/ 	.short	0x0030


	//----- nvinfo : EIATTR_PARAM_CBANK
	.align		4
        /*00a0*/ 	.byte	0x04, 0x0a
        /*00a2*/ 	.short	(.L_29 - .L_28)
	.align		4
.L_28:
        /*00a4*/ 	.word	index@(.nv.constant0._Z18pagerank_iterationPKfPfPKiS3_S0_fi)
        /*00a8*/ 	.short	0x0380
        /*00aa*/ 	.short	0x0030


	//----- nvinfo : EIATTR_SW_WAR
	.align		4
.L_29:
        /*00ac*/ 	.byte	0x04, 0x36
        /*00ae*/ 	.short	(.L_31 - .L_30)
.L_30:
        /*00b0*/ 	.word	0x00000008
.L_31:


//--------------------- .nv.callgraph             --------------------------
	.section	.nv.callgraph,"",@"SHT_CUDA_CALLGRAPH"
	.align	4
	.sectionentsize	8
	.align		4
        /*0000*/ 	.word	0x00000000
	.align		4
        /*0004*/ 	.word	0xffffffff
	.align		4
        /*0008*/ 	.word	0x00000000
	.align		4
        /*000c*/ 	.word	0xfffffffe
	.align		4
        /*0010*/ 	.word	0x00000000
	.align		4
        /*0014*/ 	.word	0xfffffffd
	.align		4
        /*0018*/ 	.word	0x00000000
	.align		4
        /*001c*/ 	.word	0xfffffffc


//--------------------- .text._Z18pagerank_iterationPKfPfPKiS3_S0_fi --------------------------
	.section	.text._Z18pagerank_iterationPKfPfPKiS3_S0_fi,"ax",@progbits
	.align	128
        .global         _Z18pagerank_iterationPKfPfPKiS3_S0_fi
        .type           _Z18pagerank_iterationPKfPfPKiS3_S0_fi,@function
        .size           _Z18pagerank_iterationPKfPfPKiS3_S0_fi,(.L_x_80 - _Z18pagerank_iterationPKfPfPKiS3_S0_fi)
        .other          _Z18pagerank_iterationPKfPfPKiS3_S0_fi,@"STO_CUDA_ENTRY STV_DEFAULT"
_Z18pagerank_iterationPKfPfPKiS3_S0_fi:
.text._Z18pagerank_iterationPKfPfPKiS3_S0_fi:
[----:B------:R-:W-:Y:S01]  /*0000*/  LDC R1, c[0x0][0x37c] ;  /* 0x0000df00ff017b82 */ /* 0x000fe20000000800 */
[----:B------:R-:W0:Y:S01]  /*0010*/  S2R R12, SR_CTAID.X ;  /* 0x00000000000c7919 */ /* 0x000e220000002500 */
[----:B------:R-:W0:Y:S01]  /*0020*/  LDCU UR4, c[0x0][0x360] ;  /* 0x00006c00ff0477ac */ /* 0x000e220008000800 */
[----:B------:R-:W0:Y:S01]  /*0030*/  S2R R3, SR_TID.X ;  /* 0x0000000000037919 */ /* 0x000e220000002100 */
[----:B------:R-:W1:Y:S01]  /*0040*/  LDCU UR5, c[0x0][0x3ac] ;  /* 0x00007580ff0577ac */ /* 0x000e620008000800 */
[----:B0-----:R-:W-:-:S05]  /*0050*/  IMAD R12, R12, UR4, R3 ;  /* 0x000000040c0c7c24 */ /* 0x001fca000f8e0203 */
[----:B-1----:R-:W-:-:S13]  /*0060*/  ISETP.GE.AND P0, PT, R12, UR5, PT ;  /* 0x000000050c007c0c */ /* 0x002fda000bf06270 */
[----:B------:R-:W-:Y:S05]  /*0070*/  @P0 EXIT ;  /* 0x000000000000094d */ /* 0x000fea0003800000 */
[----:B------:R-:W0:Y:S01]  /*0080*/  LDC.64 R4, c[0x0][0x390] ;  /* 0x0000e400ff047b82 */ /* 0x000e220000000a00 */
[----:B------:R-:W1:Y:S01]  /*0090*/  LDCU.64 UR4, c[0x0][0x358] ;  /* 0x00006b00ff0477ac */ /* 0x000e620008000a00 */
[----:B0-----:R-:W-:-:S05]  /*00a0*/  IMAD.WIDE R4, R12, 0x4, R4 ;  /* 0x000000040c047825 */ /* 0x001fca00078e0204 */
[----:B-1----:R-:W2:Y:S04]  /*00b0*/  LDG.E R15, desc[UR4][R4.64] ;  /* 0x00000004040f7981 */ /* 0x002ea8000c1e1900 */
[----:B------:R-:W2:Y:S01]  /*00c0*/  LDG.E R0, desc[UR4][R4.64+0x4] ;  /* 0x0000040404007981 */ /* 0x000ea2000c1e1900 */
[----:B------:R-:W-:Y:S01]  /*00d0*/  BSSY.RECONVERGENT B1, `(.L_x_0) ;  /* 0x00001c3000017945 */ /* 0x000fe20003800200 */
[----:B------:R-:W-:Y:S01]  /*00e0*/  HFMA2 R2, -RZ, RZ, 0, 0 ;  /* 0x00000000ff027431 */ /* 0x000fe200000001ff */
[----:B--2---:R-:W-:-:S13]  /*00f0*/  ISETP.GE.AND P0, PT, R15, R0, PT ;  /* 0x000000000f00720c */ /* 0x004fda0003f06270 */
[----:B------:R-:W-:Y:S05]  /*0100*/  @P0 BRA `(.L_x_1) ;  /* 0x0000001800fc0947 */ /* 0x000fea0003800000 */
[CC--:B------:R-:W-:Y:S01]  /*0110*/  IADD3 R2, PT, PT, -R0.reuse, R15.reuse, RZ ;  /* 0x0000000f00027210 */ /* 0x0c0fe20007ffe1ff */
[----:B------:R-:W-:Y:S01]  /*0120*/  BSSY.RECONVERGENT B0, `(.L_x_2) ;  /* 0x00000e3000007945 */ /* 0x000fe20003800200 */
[----:B------:R-:W-:Y:S02]  /*0130*/  IADD3 R13, PT, PT, R0, -R15, RZ ;  /* 0x8000000f000d7210 */ /* 0x000fe40007ffe0ff */
[----:B------:R-:W-:Y:S02]  /*0140*/  ISETP.GT.U32.AND P0, PT, R2, -0x8, PT ;  /* 0xfffffff80200780c */ /* 0x000fe40003f04070 */
[----:B------:R-:W-:Y:S02]  /*0150*/  MOV R2, RZ ;  /* 0x000000ff00027202 */ /* 0x000fe40000000f00 */
[----:B------:R-:W-:-:S09]  /*0160*/  LOP3.LUT R19, R13, 0x7, RZ, 0xc0, !PT ;  /* 0x000000070d137812 */ /* 0x000fd200078ec0ff */
[----:B------:R-:W-:Y:S05]  /*0170*/  @P0 BRA `(.L_x_3) ;  /* 0x0000000c00740947 */ /* 0x000fea0003800000 */
[----:B------:R-:W0:Y:S01]  /*0180*/  LDC.64 R4, c[0x0][0x398] ;  /* 0x0000e600ff047b82 */ /* 0x000e220000000a00 */
[----:B------:R-:W-:Y:S01]  /*0190*/  LOP3.LUT R14, R13, 0xfffffff8, RZ, 0xc0, !PT ;  /* 0xfffffff80d0e7812 */ /* 0x000fe200078ec0ff */
[----:B------:R-:W-:-:S03]  /*01a0*/  IMAD.MOV.U32 R2, RZ, RZ, RZ ;  /* 0x000000ffff027224 */ /* 0x000fc600078e00ff */
[----:B------:R-:W-:-:S03]  /*01b0*/  IADD3 R14, PT, PT, -R14, RZ, RZ ;  /* 0x000000ff0e0e7210 */ /* 0x000fc60007ffe1ff */
[----:B------:R-:W1:Y:S08]  /*01c0*/  LDC.64 R8, c[0x0][0x380] ;  /* 0x0000e000ff087b82 */ /* 0x000e700000000a00 */
[----:B------:R-:W2:Y:S01]  /*01d0*/  LDC.64 R6, c[0x0][0x390] ;  /* 0x0000e400ff067b82 */ /* 0x000ea20000000a00 */
[----:B0-----:R-:W-:-:S04]  /*01e0*/  IADD3 R4, P0, PT, R4, 0x10, RZ ;  /* 0x0000001004047810 */ /* 0x001fc80007f1e0ff */
[----:B------:R-:W-:-:S09]  /*01f0*/  IADD3.X R5, PT, PT, RZ, R5, RZ, P0, !PT ;  /* 0x00000005ff057210 */ /* 0x000fd200007fe4ff */
.L_x_36:
[----:B------:R-:W-:-:S05]  /*0200*/  IMAD.WIDE R10, R15, 0x4, R4 ;  /* 0x000000040f0a7825 */ /* 0x000fca00078e0204 */
[----:B------:R-:W2:Y:S02]  /*0210*/  LDG.E R21, desc[UR4][R10.64+-0x10] ;  /* 0xfffff0040a157981 */ /* 0x000ea4000c1e1900 */
[----:B--2---:R-:W-:-:S05]  /*0220*/  IMAD.WIDE R16, R21, 0x4, R6 ;  /* 0x0000000415107825 */ /* 0x004fca00078e0206 */
[----:B------:R-:W2:Y:S04]  /*0230*/  LDG.E R0, desc[UR4][R16.64+0x4] ;  /* 0x0000040410007981 */ /* 0x000ea8000c1e1900 */
[----:B------:R-:W2:Y:S01]  /*0240*/  LDG.E R3, desc[UR4][R16.64] ;  /* 0x0000000410037981 */ /* 0x000ea2000c1e1900 */
[----:B------:R-:W-:Y:S01]  /*0250*/  IADD3 R14, PT, PT, R14, 0x8, RZ ;  /* 0x000000080e0e7810 */ /* 0x000fe20007ffe0ff */
[----:B------:R-:W-:Y:S03]  /*0260*/  BSSY.RECONVERGENT B4, `(.L_x_4) ;  /* 0x0000016000047945 */ /* 0x000fe60003800200 */
[----:B------:R-:W-:Y:S02]  /*0270*/  ISETP.NE.AND P2, PT, R14, RZ, PT ;  /* 0x000000ff0e00720c */ /* 0x000fe40003f45270 */
[----:B--2---:R-:W-:-:S04]  /*0280*/  IADD3 R3, PT, PT, R0, -R3, RZ ;  /* 0x8000000300037210 */ /* 0x004fc80007ffe0ff */
[----:B------:R-:W-:-:S13]  /*0290*/  ISETP.GE.AND P0, PT, R3, 0x1, PT ;  /* 0x000000010300780c */ /* 0x000fda0003f06270 */
[----:B------:R-:W-:Y:S05]  /*02a0*/  @!P0 BRA `(.L_x_5) ;  /* 0x0000000000448947 */ /* 0x000fea0003800000 */
[----:B-1----:R-:W-:-:S05]  /*02b0*/  IMAD.WIDE R16, R21, 0x4, R8 ;  /* 0x0000000415107825 */ /* 0x002fca00078e0208 */
[----:B------:R-:W2:Y:S01]  /*02c0*/  LDG.E R0, desc[UR4][R16.64] ;  /* 0x0000000410007981 */ /* 0x000ea2000c1e1900 */
[----:B------:R-:W-:Y:S01]  /*02d0*/  I2FP.F32.U32 R21, R3 ;  /* 0x0000000300157245 */ /* 0x000fe20000201000 */
[----:B------:R-:W-:Y:S03]  /*02e0*/  BSSY.RECONVERGENT B5, `(.L_x_6) ;  /* 0x000000c000057945 */ /* 0x000fe60003800200 */
[----:B------:R-:W0:Y:S02]  /*02f0*/  MUFU.RCP R3, R21 ;  /* 0x0000001500037308 */ /* 0x000e240000001000 */
[----:B0-----:R-:W-:-:S04]  /*0300*/  FFMA R18, -R21, R3, 1 ;  /* 0x3f80000015127423 */ /* 0x001fc80000000103 */
[----:B------:R-:W-:Y:S02]  /*0310*/  FFMA R3, R3, R18, R3 ;  /* 0x0000001203037223 */ /* 0x000fe40000000003 */
[----:B--2---:R-:W0:Y:S02]  /*0320*/  FCHK P0, R0, R21 ;  /* 0x0000001500007302 */ /* 0x004e240000000000 */
[----:B------:R-:W-:-:S04]  /*0330*/  FFMA R18, R0, R3, RZ ;  /* 0x0000000300127223 */ /* 0x000fc800000000ff */
[----:B------:R-:W-:-:S04]  /*0340*/  FFMA R20, -R21, R18, R0 ;  /* 0x0000001215147223 */ /* 0x000fc80000000100 */
[----:B------:R-:W-:Y:S01]  /*0350*/  FFMA R3, R3, R20, R18 ;  /* 0x0000001403037223 */ /* 0x000fe20000000012 */
[----:B0-----:R-:W-:Y:S06]  /*0360*/  @!P0 BRA `(.L_x_7) ;  /* 0x00000000000c8947 */ /* 0x001fec0003800000 */
[----:B------:R-:W-:Y:S02]  /*0370*/  MOV R3, R21 ;  /* 0x0000001500037202 */ /* 0x000fe40000000f00 */
[----:B------:R-:W-:-:S07]  /*0380*/  MOV R18, 0x3a0 ;  /* 0x000003a000127802 */ /* 0x000fce0000000f00 */
[----:B------:R-:W-:Y:S05]  /*0390*/  CALL.REL.NOINC `($__internal_0_$__cuda_sm3x_div_rn_noftz_f32_slowpath) ;  /* 0x0000001800ac7944 */ /* 0x000fea0003c00000 */
.L_x_7:
[----:B------:R-:W-:Y:S05]  /*03a0*/  BSYNC.RECONVERGENT B5 ;  /* 0x0000000000057941 */ /* 0x000fea0003800200 */
.L_x_6:
[----:B------:R-:W-:-:S07]  /*03b0*/  FADD R2, R2, R3 ;  /* 0x0000000302027221 */ /* 0x000fce0000000000 */
.L_x_5:
[----:B------:R-:W-:Y:S05]  /*03c0*/  BSYNC.RECONVERGENT B4 ;  /* 0x0000000000047941 */ /* 0x000fea0003800200 */
.L_x_4:
[----:B------:R-:W2:Y:S02]  /*03d0*/  LDG.E R21, desc[UR4][R10.64+-0xc] ;  /* 0xfffff4040a157981 */ /* 0x000ea4000c1e1900 */
[----:B--2---:R-:W-:-:S05]  /*03e0*/  IMAD.WIDE R16, R21, 0x4, R6 ;  /* 0x0000000415107825 */ /* 0x004fca00078e0206 */
[----:B------:R-:W2:Y:S04]  /*03f0*/  LDG.E R0, desc[UR4][R16.64+0x4] ;  /* 0x0000040410007981 */ /* 0x000ea8000c1e1900 */
[----:B------:R-:W2:Y:S01]  /*0400*/  LDG.E R3, desc[UR4][R16.64] ;  /* 0x0000000410037981 */ /* 0x000ea2000c1e1900 */
[----:B------:R-:W-:Y:S01]  /*0410*/  BSSY.RECONVERGENT B4, `(.L_x_8) ;  /* 0x0000015000047945 */ /* 0x000fe20003800200 */
[----:B--2---:R-:W-:-:S05]  /*0420*/  IMAD.IADD R3, R0, 0x1, -R3 ;  /* 0x0000000100037824 */ /* 0x004fca00078e0a03 */
        /* <DEDUP_REMOVED lines=17> */
.L_x_11:
[----:B------:R-:W-:Y:S05]  /*0540*/  BSYNC.RECONVERGENT B5 ;  /* 0x0000000000057941 */ /* 0x000fea0003800200 */
.L_x_10:
[----:B------:R-:W-:-:S07]  /*0550*/  FADD R2, R2, R3 ;  /* 0x0000000302027221 */ /* 0x000fce0000000000 */
.L_x_9:
[----:B------:R-:W-:Y:S05]  /*0560*/  BSYNC.RECONVERGENT B4 ;  /* 0x0000000000047941 */ /* 0x000fea0003800200 */
.L_x_8:
[----:B------:R-:W2:Y:S02]  /*0570*/  LDG.E R21, desc[UR4][R10.64+-0x8] ;  /* 0xfffff8040a157981 */ /* 0x000ea4000c1e1900 */
[----:B--2---:R-:W-:-:S05]  /*0580*/  IMAD.WIDE R16, R21, 0x4, R6 ;  /* 0x0000000415107825 */ /* 0x004fca00078e0206 */
[----:B------:R-:W2:Y:S04]  /*0590*/  LDG.E R0, desc[UR4][R16.64+0x4] ;  /* 0x0000040410007981 */ /* 0x000ea8000c1e1900 */
[----:B------:R-:W2:Y:S01]  /*05a0*/  LDG.E R3, desc[UR4][R16.64] ;  /* 0x0000000410037981 */ /* 0x000ea2000c1e1900 */
[----:B------:R-:W-:Y:S01]  /*05b0*/  BSSY.RECONVERGENT B4, `(.L_x_12) ;  /* 0x0000015000047945 */ /* 0x000fe20003800200 */
        /* <DEDUP_REMOVED lines=18> */
.L_x_15:
[----:B------:R-:W-:Y:S05]  /*06e0*/  BSYNC.RECONVERGENT B5 ;  /* 0x0000000000057941 */ /* 0x000fea0003800200 */
.L_x_14:
[----:B------:R-:W-:-:S07]  /*06f0*/  FADD R2, R2, R3 ;  /* 0x0000000302027221 */ /* 0x000fce0000000000 */
.L_x_13:
[----:B------:R-:W-:Y:S05]  /*0700*/  BSYNC.RECONVERGENT B4 ;  /* 0x0000000000047941 */ /* 0x000fea0003800200 */
.L_x_12:
        /* <DEDUP_REMOVED lines=20> */
[----:B------:R-:W-:Y:S01]  /*0850*/  IMAD.MOV.U32 R3, RZ, RZ, R21 ;  /* 0x000000ffff037224 */ /* 0x000fe200078e0015 */
[----:B------:R-:W-:-:S07]  /*0860*/  MOV R18, 0x880 ;  /* 0x0000088000127802 */ /* 0x000fce0000000f00 */
[----:B------:R-:W-:Y:S05]  /*0870*/  CALL.REL.NOINC `($__internal_0_$__cuda_sm3x_div_rn_noftz_f32_slowpath) ;  /* 0x0000001400747944 */ /* 0x000fea0003c00000 */
.L_x_19:
[----:B------:R-:W-:Y:S05]  /*0880*/  BSYNC.RECONVERGENT B5 ;  /* 0x0000000000057941 */ /* 0x000fea0003800200 */
.L_x_18:
[----:B------:R-:W-:-:S07]  /*0890*/  FADD R2, R2, R3 ;  /* 0x0000000302027221 */ /* 0x000fce0000000000 */
.L_x_17:
[----:B------:R-:W-:Y:S05]  /*08a0*/  BSYNC.RECONVERGENT B4 ;  /* 0x0000000000047941 */ /* 0x000fea0003800200 */
.L_x_16:
        /* <DEDUP_REMOVED lines=23> */
.L_x_23:
[----:B------:R-:W-:Y:S05]  /*0a20*/  BSYNC.RECONVERGENT B5 ;  /* 0x0000000000057941 */ /* 0x000fea0003800200 */
.L_x_22:
[----:B------:R-:W-:-:S07]  /*0a30*/  FADD R2, R2, R3 ;  /* 0x0000000302027221 */ /* 0x000fce0000000000 */
.L_x_21:
[----:B------:R-:W-:Y:S05]  /*0a40*/  BSYNC.RECONVERGENT B4 ;  /* 0x0000000000047941 */ /* 0x000fea0003800200 */
.L_x_20:
        /* <DEDUP_REMOVED lines=23> */
.L_x_27:
[----:B------:R-:W-:Y:S05]  /*0bc0*/  BSYNC.RECONVERGENT B5 ;  /* 0x0000000000057941 */ /* 0x000fea0003800200 */
.L_x_26:
[----:B------:R-:W-:-:S07]  /*0bd0*/  FADD R2, R2, R3 ;  /* 0x0000000302027221 */ /* 0x000fce0000000000 */
.L_x_25:
[----:B------:R-:W-:Y:S05]  /*0be0*/  BSYNC.RECONVERGENT B4 ;  /* 0x0000000000047941 */ /* 0x000fea0003800200 */
.L_x_24:
        /* <DEDUP_REMOVED lines=23> */
.L_x_31:
[----:B------:R-:W-:Y:S05]  /*0d60*/  BSYNC.RECONVERGENT B5 ;  /* 0x0000000000057941 */ /* 0x000fea0003800200 */
.L_x_30:
[----:B------:R-:W-:-:S07]  /*0d70*/  FADD R2, R2, R3 ;  /* 0x0000000302027221 */ /* 0x000fce0000000000 */
.L_x_29:
[----:B------:R-:W-:Y:S05]  /*0d80*/  BSYNC.RECONVERGENT B4 ;  /* 0x0000000000047941 */ /* 0x000fea0003800200 */
.L_x_28:
        /* <DEDUP_REMOVED lines=23> */
.L_x_35:
[----:B------:R-:W-:Y:S05]  /*0f00*/  BSYNC.RECONVERGENT B5 ;  /* 0x0000000000057941 */ /* 0x000fea0003800200 */
.L_x_34:
[----:B------:R-:W-:-:S07]  /*0f10*/  FADD R2, R2, R3 ;  /* 0x0000000302027221 */ /* 0x000fce0000000000 */
.L_x_33:
[----:B------:R-:W-:Y:S05]  /*0f20*/  BSYNC.RECONVERGENT B4 ;  /* 0x0000000000047941 */ /* 0x000fea0003800200 */
.L_x_32:
[----:B------:R-:W-:Y:S01]  /*0f30*/  IADD3 R15, PT, PT, R15, 0x8, RZ ;  /* 0x000000080f0f7810 */ /* 0x000fe20007ffe0ff */
[----:B------:R-:W-:Y:S06]  /*0f40*/  @P2 BRA `(.L_x_36) ;  /* 0xfffffff000ac2947 */ /* 0x000fec000383ffff */
.L_x_3:
[----:B------:R-:W-:Y:S05]  /*0f50*/  BSYNC.RECONVERGENT B0 ;  /* 0x0000000000007941 */ /* 0x000fea0003800200 */
.L_x_2:
[----:B------:R-:W-:-:S13]  /*0f60*/  ISETP.NE.AND P0, PT, R19, RZ, PT ;  /* 0x000000ff1300720c */ /* 0x000fda0003f05270 */
[----:B------:R-:W-:Y:S05]  /*0f70*/  @!P0 BRA `(.L_x_1) ;  /* 0x0000000c00608947 */ /* 0x000fea0003800000 */
[----:B------:R-:W-:Y:S01]  /*0f80*/  ISETP.GE.U32.AND P0, PT, R19, 0x4, PT ;  /* 0x000000041300780c */ /* 0x000fe20003f06070 */
[----:B------:R-:W-:Y:S01]  /*0f90*/  BSSY.RECONVERGENT B0, `(.L_x_37) ;  /* 0x0000076000007945 */ /* 0x000fe20003800200 */
[----:B------:R-:W-:-:S11]  /*0fa0*/  LOP3.LUT R6, R13, 0x3, RZ, 0xc0, !PT ;  /* 0x000000030d067812 */ /* 0x000fd600078ec0ff */
[----:B------:R-:W-:Y:S05]  /*0fb0*/  @!P0 BRA `(.L_x_38) ;  /* 0x0000000400cc8947 */ /* 0x000fea0003800000 */
[----:B------:R-:W0:Y:S08]  /*0fc0*/  LDC.64 R4, c[0x0][0x398] ;  /* 0x0000e600ff047b82 */ /* 0x000e300000000a00 */
[----:B-1----:R-:W1:Y:S01]  /*0fd0*/  LDC.64 R8, c[0x0][0x390] ;  /* 0x0000e400ff087b82 */ /* 0x002e620000000a00 */
[----:B0-----:R-:W-:-:S05]  /*0fe0*/  IMAD.WIDE R4, R15, 0x4, R4 ;  /* 0x000000040f047825 */ /* 0x001fca00078e0204 */
[----:B------:R-:W1:Y:S02]  /*0ff0*/  LDG.E R7, desc[UR4][R4.64] ;  /* 0x0000000404077981 */ /* 0x000e64000c1e1900 */
[----:B-1----:R-:W-:-:S05]  /*1000*/  IMAD.WIDE R8, R7, 0x4, R8 ;  /* 0x0000000407087825 */ /* 0x002fca00078e0208 */
[----:B------:R-:W2:Y:S04]  /*1010*/  LDG.E R0, desc[UR4][R8.64+0x4] ;  /* 0x0000040408007981 */ /* 0x000ea8000c1e1900 */
[----:B------:R-:W2:Y:S01]  /*1020*/  LDG.E R3, desc[UR4][R8.64] ;  /* 0x0000000408037981 */ /* 0x000ea2000c1e1900 */
[----:B------:R-:W-:Y:S01]  /*1030*/  BSSY.RECONVERGENT B4, `(.L_x_39) ;  /* 0x0000016000047945 */ /* 0x000fe20003800200 */
[----:B--2---:R-:W-:-:S05]  /*1040*/  IMAD.IADD R3, R0, 0x1, -R3 ;  /* 0x0000000100037824 */ /* 0x004fca00078e0a03 */
[----:B------:R-:W-:-:S13]  /*1050*/  ISETP.GE.AND P0, PT, R3, 0x1, PT ;  /* 0x000000010300780c */ /* 0x000fda0003f06270 */
[----:B------:R-:W-:Y:S05]  /*1060*/  @!P0 BRA `(.L_x_40) ;  /* 0x0000000000488947 */ /* 0x000fea0003800000 */
[----:B------:R-:W0:Y:S02]  /*1070*/  LDC.64 R8, c[0x0][0x380] ;  /* 0x0000e000ff087b82 */ /* 0x000e240000000a00 */
[----:B0-----:R-:W-:-:S05]  /*1080*/  IMAD.WIDE R8, R7, 0x4, R8 ;  /* 0x0000000407087825 */ /* 0x001fca00078e0208 */
        /* <DEDUP_REMOVED lines=14> */
.L_x_42:
[----:B------:R-:W-:Y:S05]  /*1170*/  BSYNC.RECONVERGENT B5 ;  /* 0x0000000000057941 */ /* 0x000fea0003800200 */
.L_x_41:
[----:B------:R-:W-:-:S07]  /*1180*/  FADD R2, R2, R3 ;  /* 0x0000000302027221 */ /* 0x000fce0000000000 */
.L_x_40:
[----:B------:R-:W-:Y:S05]  /*1190*/  BSYNC.RECONVERGENT B4 ;  /* 0x0000000000047941 */ /* 0x000fea0003800200 */
.L_x_39:
[----:B------:R-:W2:Y:S01]  /*11a0*/  LDG.E R7, desc[UR4][R4.64+0x4] ;  /* 0x0000040404077981 */ /* 0x000ea2000c1e1900 */
[----:B------:R-:W2:Y:S02]  /*11b0*/  LDC.64 R8, c[0x0][0x390] ;  /* 0x0000e400ff087b82 */ /* 0x000ea40000000a00 */
[----:B--2---:R-:W-:-:S05]  /*11c0*/  IMAD.WIDE R8, R7, 0x4, R8 ;  /* 0x0000000407087825 */ /* 0x004fca00078e0208 */
[----:B------:R-:W2:Y:S04]  /*11d0*/  LDG.E R0, desc[UR4][R8.64+0x4] ;  /* 0x0000040408007981 */ /* 0x000ea8000c1e1900 */
[----:B------:R-:W2:Y:S01]  /*11e0*/  LDG.E R3, desc[UR4][R8.64] ;  /* 0x0000000408037981 */ /* 0x000ea2000c1e1900 */
[----:B------:R-:W-:Y:S01]  /*11f0*/  BSSY.RECONVERGENT B4, `(.L_x_43) ;  /* 0x0000016000047945 */ /* 0x000fe20003800200 */
[----:B--2---:R-:W-:-:S04]  /*1200*/  IADD3 R3, PT, PT, R0, -R3, RZ ;  /* 0x8000000300037210 */ /* 0x004fc80007ffe0ff */
        /* <DEDUP_REMOVED lines=18> */
.L_x_46:
[----:B------:R-:W-:Y:S05]  /*1330*/  BSYNC.RECONVERGENT B5 ;  /* 0x0000000000057941 */ /* 0x000fea0003800200 */
.L_x_45:
[----:B------:R-:W-:-:S07]  /*1340*/  FADD R2, R2, R3 ;  /* 0x0000000302027221 */ /* 0x000fce0000000000 */
.L_x_44:
[----:B------:R-:W-:Y:S05]  /*1350*/  BSYNC.RECONVERGENT B4 ;  /* 0x0000000000047941 */ /* 0x000fea0003800200 */
.L_x_43:
        /* <DEDUP_REMOVED lines=25> */
.L_x_50:
[----:B------:R-:W-:Y:S05]  /*14f0*/  BSYNC.RECONVERGENT B5 ;  /* 0x0000000000057941 */ /* 0x000fea0003800200 */
.L_x_49:
[----:B------:R-:W-:-:S07]  /*1500*/  FADD R2, R2, R3 ;  /* 0x0000000302027221 */ /* 0x000fce0000000000 */
.L_x_48:
[----:B------:R-:W-:Y:S05]  /*1510*/  BSYNC.RECONVERGENT B4 ;  /* 0x0000000000047941 */ /* 0x000fea0003800200 */
.L_x_47:
        /* <DEDUP_REMOVED lines=25> */
.L_x_54:
[----:B------:R-:W-:Y:S05]  /*16b0*/  BSYNC.RECONVERGENT B5 ;  /* 0x0000000000057941 */ /* 0x000fea0003800200 */
.L_x_53:
[----:B------:R-:W-:-:S07]  /*16c0*/  FADD R2, R2, R3 ;  /* 0x0000000302027221 */ /* 0x000fce0000000000 */
.L_x_52:
[----:B------:R-:W-:Y:S05]  /*16d0*/  BSYNC.RECONVERGENT B4 ;  /* 0x0000000000047941 */ /* 0x000fea0003800200 */
.L_x_51:
[----:B------:R-:W-:-:S07]  /*16e0*/  IADD3 R15, PT, PT, R15, 0x4, RZ ;  /* 0x000000040f0f7810 */ /* 0x000fce0007ffe0ff */
.L_x_38:
[----:B------:R-:W-:Y:S05]  /*16f0*/  BSYNC.RECONVERGENT B0 ;  /* 0x0000000000007941 */ /* 0x000fea0003800200 */
.L_x_37:
[----:B------:R-:W-:-:S13]  /*1700*/  ISETP.NE.AND P0, PT, R6, RZ, PT ;  /* 0x000000ff0600720c */ /* 0x000fda0003f05270 */
[----:B------:R-:W-:Y:S05]  /*1710*/  @!P0 BRA `(.L_x_1) ;  /* 0x0000000400788947 */ /* 0x000fea0003800000 */
[----:B------:R-:W-:Y:S01]  /*1720*/  ISETP.NE.AND P0, PT, R6, 0x1, PT ;  /* 0x000000010600780c */ /* 0x000fe20003f05270 */
[----:B------:R-:W-:-:S12]  /*1730*/  BSSY.RECONVERGENT B0, `(.L_x_55) ;  /* 0x000003d000007945 */ /* 0x000fd80003800200 */
[----:B------:R-:W-:Y:S05]  /*1740*/  @!P0 BRA `(.L_x_56) ;  /* 0x0000000000ec8947 */ /* 0x000fea0003800000 */
[----:B------:R-:W0:Y:S08]  /*1750*/  LDC.64 R4, c[0x0][0x398] ;  /* 0x0000e600ff047b82 */ /* 0x000e300000000a00 */
[----:B------:R-:W2:Y:S01]  /*1760*/  LDC.64 R6, c[0x0][0x390] ;  /* 0x0000e400ff067b82 */ /* 0x000ea20000000a00 */
[----:B0-----:R-:W-:-:S05]  /*1770*/  IMAD.WIDE R4, R15, 0x4, R4 ;  /* 0x000000040f047825 */ /* 0x001fca00078e0204 */
[----:B-1----:R-:W2:Y:S02]  /*1780*/  LDG.E R9, desc[UR4][R4.64] ;  /* 0x0000000404097981 */ /* 0x002ea4000c1e1900 */
        /* <DEDUP_REMOVED lines=23> */
.L_x_60:
[----:B------:R-:W-:Y:S05]  /*1900*/  BSYNC.RECONVERGENT B5 ;  /* 0x0000000000057941 */ /* 0x000fea0003800200 */
.L_x_59:
[----:B------:R-:W-:-:S07]  /*1910*/  FADD R2, R2, R3 ;  /* 0x0000000302027221 */ /* 0x000fce0000000000 */
.L_x_58:
[----:B------:R-:W-:Y:S05]  /*1920*/  BSYNC.RECONVERGENT B4 ;  /* 0x0000000000047941 */ /* 0x000fea0003800200 */
.L_x_57:
[----:B------:R-:W2:Y:S01]  /*1930*/  LDG.E R9, desc[UR4][R4.64+0x4] ;  /* 0x0000040404097981 */ /* 0x000ea2000c1e1900 */
[----:B------:R-:W2:Y:S02]  /*1940*/  LDC.64 R6, c[0x0][0x390] ;  /* 0x0000e400ff067b82 */ /* 0x000ea40000000a00 */
[----:B--2---:R-:W-:-:S05]  /*1950*/  IMAD.WIDE R6, R9, 0x4, R6 ;  /* 0x0000000409067825 */ /* 0x004fca00078e0206 */
        /* <DEDUP_REMOVED lines=22> */
.L_x_64:
[----:B------:R-:W-:Y:S05]  /*1ac0*/  BSYNC.RECONVERGENT B5 ;  /* 0x0000000000057941 */ /* 0x000fea0003800200 */
.L_x_63:
[----:B------:R-:W-:-:S07]  /*1ad0*/  FADD R2, R2, R3 ;  /* 0x0000000302027221 */ /* 0x000fce0000000000 */
.L_x_62:
[----:B------:R-:W-:Y:S05]  /*1ae0*/  BSYNC.RECONVERGENT B4 ;  /* 0x0000000000047941 */ /* 0x000fea0003800200 */
.L_x_61:
[----:B------:R-:W-:-:S07]  /*1af0*/  IADD3 R15, PT, PT, R15, 0x2, RZ ;  /* 0x000000020f0f7810 */ /* 0x000fce0007ffe0ff */
.L_x_56:
[----:B------:R-:W-:Y:S05]  /*1b00*/  BSYNC.RECONVERGENT B0 ;  /* 0x0000000000007941 */ /* 0x000fea0003800200 */
.L_x_55:
[----:B------:R-:W-:-:S04]  /*1b10*/  LOP3.LUT R13, R13, 0x1, RZ, 0xc0, !PT ;  /* 0x000000010d0d7812 */ /* 0x000fc800078ec0ff */
[----:B------:R-:W-:-:S13]  /*1b20*/  ISETP.NE.U32.AND P0, PT, R13, 0x1, PT ;  /* 0x000000010d00780c */ /* 0x000fda0003f05070 */
[----:B------:R-:W-:Y:S05]  /*1b30*/  @P0 BRA `(.L_x_1) ;  /* 0x0000000000700947 */ /* 0x000fea0003800000 */
[----:B------:R-:W0:Y:S08]  /*1b40*/  LDC.64 R4, c[0x0][0x398] ;  /* 0x0000e600ff047b82 */ /* 0x000e300000000a00 */
[----:B------:R-:W2:Y:S01]  /*1b50*/  LDC.64 R6, c[0x0][0x390] ;  /* 0x0000e400ff067b82 */ /* 0x000ea20000000a00 */
[----:B0-----:R-:W-:-:S05]  /*1b60*/  IMAD.WIDE R4, R15, 0x4, R4 ;  /* 0x000000040f047825 */ /* 0x001fca00078e0204 */
[----:B-1----:R-:W2:Y:S02]  /*1b70*/  LDG.E R9, desc[UR4][R4.64] ;  /* 0x0000000404097981 */ /* 0x002ea4000c1e1900 */
[----:B--2---:R-:W-:-:S05]  /*1b80*/  IMAD.WIDE R6, R9, 0x4, R6 ;  /* 0x0000000409067825 */ /* 0x004fca00078e0206 */
[----:B------:R-:W2:Y:S04]  /*1b90*/  LDG.E R0, desc[UR4][R6.64+0x4] ;  /* 0x0000040406007981 */ /* 0x000ea8000c1e1900 */
[----:B------:R-:W2:Y:S02]  /*1ba0*/  LDG.E R3, desc[UR4][R6.64] ;  /* 0x0000000406037981 */ /* 0x000ea4000c1e1900 */
        /* <DEDUP_REMOVED lines=19> */
.L_x_66:
[----:B------:R-:W-:Y:S05]  /*1ce0*/  BSYNC.RECONVERGENT B0 ;  /* 0x0000000000007941 */ /* 0x000fea0003800200 */
.L_x_65:
[----:B------:R-:W-:-:S07]  /*1cf0*/  FADD R2, R2, R3 ;  /* 0x0000000302027221 */ /* 0x000fce0000000000 */
.L_x_1:
[----:B------:R-:W-:Y:S05]  /*1d00*/  BSYNC.RECONVERGENT B1 ;  /* 0x0000000000017941 */ /* 0x000fea0003800200 */
.L_x_0:
[----:B------:R-:W0:Y:S02]  /*1d10*/  LDC.64 R6, c[0x0][0x3a8] ;  /* 0x0000ea00ff067b82 */ /* 0x000e240000000a00 */
[----:B0-----:R-:W-:Y:S01]  /*1d20*/  I2FP.F32.S32 R3, R7 ;  /* 0x0000000700037245 */ /* 0x001fe20000201400 */
[----:B------:R-:W-:-:S03]  /*1d30*/  FADD R0, -R6, 1 ;  /* 0x3f80000006007421 */ /* 0x000fc60000000100 */
[----:B------:R-:W0:Y:S08]  /*1d40*/  MUFU.RCP R4, R3 ;  /* 0x0000000300047308 */ /* 0x000e300000001000 */
[----:B------:R-:W2:Y:S01]  /*1d50*/  FCHK P0, R0, R3 ;  /* 0x0000000300007302 */ /* 0x000ea20000000000 */
[----:B0-----:R-:W-:-:S04]  /*1d60*/  FFMA R5, -R3, R4, 1 ;  /* 0x3f80000003057423 */ /* 0x001fc80000000104 */
[----:B------:R-:W-:-:S04]  /*1d70*/  FFMA R5, R4, R5, R4 ;  /* 0x0000000504057223 */ /* 0x000fc80000000004 */
[----:B------:R-:W-:-:S04]  /*1d80*/  FFMA R4, R0, R5, RZ ;  /* 0x0000000500047223 */ /* 0x000fc800000000ff */
[----:B------:R-:W-:-:S04]  /*1d90*/  FFMA R6, -R3, R4, R0 ;  /* 0x0000000403067223 */ /* 0x000fc80000000100 */
[----:B------:R-:W-:Y:S01]  /*1da0*/  FFMA R7, R5, R6, R4 ;  /* 0x0000000605077223 */ /* 0x000fe20000000004 */
[----:B--2---:R-:W-:Y:S06]  /*1db0*/  @!P0 BRA `(.L_x_67) ;  /* 0x00000000000c8947 */ /* 0x004fec0003800000 */
[----:B------:R-:W-:-:S07]  /*1dc0*/  MOV R18, 0x1de0 ;  /* 0x00001de000127802 */ /* 0x000fce0000000f00 */
[----:B-1----:R-:W-:Y:S05]  /*1dd0*/  CALL.REL.NOINC `($__internal_0_$__cuda_sm3x_div_rn_noftz_f32_slowpath) ;  /* 0x00000000001c7944 */ /* 0x002fea0003c00000 */
[----:B------:R-:W-:-:S07]  /*1de0*/  MOV R7, R3 ;  /* 0x0000000300077202 */ /* 0x000fce0000000f00 */
.L_x_67:
[----:B------:R-:W0:Y:S01]  /*1df0*/  LDC.64 R4, c[0x0][0x388] ;  /* 0x0000e200ff047b82 */ /* 0x000e220000000a00 */
[----:B------:R-:W2:Y:S02]  /*1e00*/  LDCU UR6, c[0x0][0x3a8] ;  /* 0x00007500ff0677ac */ /* 0x000ea40008000800 */
[----:B--2---:R-:W-:Y:S01]  /*1e10*/  FFMA R7, R2, UR6, R7 ;  /* 0x0000000602077c23 */ /* 0x004fe20008000007 */
[----:B0-----:R-:W-:-:S05]  /*1e20*/  IMAD.WIDE R12, R12, 0x4, R4 ;  /* 0x000000040c0c7825 */ /* 0x001fca00078e0204 */
[----:B------:R-:W-:Y:S01]  /*1e30*/  STG.E desc[UR4][R12.64], R7 ;  /* 0x000000070c007986 */ /* 0x000fe2000c101904 */
[----:B------:R-:W-:Y:S05]  /*1e40*/  EXIT ;  /* 0x000000000000794d */ /* 0x000fea0003800000 */
        .weak           $__internal_0_$__cuda_sm3x_div_rn_noftz_f32_slowpath
        .type           $__internal_0_$__cuda_sm3x_div_rn_noftz_f32_slowpath,@function
        .size           $__internal_0_$__cuda_sm3x_div_rn_noftz_f32_slowpath,(.L_x_80 - $__internal_0_$__cuda_sm3x_div_rn_noftz_f32_slowpath)
$__internal_0_$__cuda_sm3x_div_rn_noftz_f32_slowpath:
[----:B------:R-:W-:Y:S01]  /*1e50*/  SHF.R.U32.HI R16, RZ, 0x17, R3 ;  /* 0x00000017ff107819 */ /* 0x000fe20000011603 */
[----:B------:R-:W-:Y:S01]  /*1e60*/  BSSY.RECONVERGENT B2, `(.L_x_68) ;  /* 0x0000062000027945 */ /* 0x000fe20003800200 */
[----:B------:R-:W-:Y:S02]  /*1e70*/  SHF.R.U32.HI R20, RZ, 0x17, R0 ;  /* 0x00000017ff147819 */ /* 0x000fe40000011600 */
[----:B------:R-:W-:Y:S02]  /*1e80*/  LOP3.LUT R16, R16, 0xff, RZ, 0xc0, !PT ;  /* 0x000000ff10107812 */ /* 0x000fe400078ec0ff */
[----:B------:R-:W-:-:S03]  /*1e90*/  LOP3.LUT R20, R20, 0xff, RZ, 0xc0, !PT ;  /* 0x000000ff14147812 */ /* 0x000fc600078ec0ff */
[----:B------:R-:W-:Y:S01]  /*1ea0*/  VIADD R22, R16, 0xffffffff ;  /* 0xffffffff10167836 */ /* 0x000fe20000000000 */
[----:B------:R-:W-:-:S04]  /*1eb0*/  IADD3 R21, PT, PT, R20, -0x1, RZ ;  /* 0xffffffff14157810 */ /* 0x000fc80007ffe0ff */
[----:B------:R-:W-:-:S04]  /*1ec0*/  ISETP.GT.U32.AND P0, PT, R22, 0xfd, PT ;  /* 0x000000fd1600780c */ /* 0x000fc80003f04070 */
[----:B------:R-:W-:-:S13]  /*1ed0*/  ISETP.GT.U32.OR P0, PT, R21, 0xfd, P0 ;  /* 0x000000fd1500780c */ /* 0x000fda0000704470 */
[----:B------:R-:W-:Y:S01]  /*1ee0*/  @!P0 MOV R17, RZ ;  /* 0x000000ff00118202 */ /* 0x000fe20000000f00 */
[----:B------:R-:W-:Y:S06]  /*1ef0*/  @!P0 BRA `(.L_x_69) ;  /* 0x00000000005c8947 */ /* 0x000fec0003800000 */
[----:B------:R-:W-:Y:S02]  /*1f00*/  FSETP.GTU.FTZ.AND P0, PT, |R0|, +INF , PT ;  /* 0x7f8000000000780b */ /* 0x000fe40003f1c200 */
[----:B------:R-:W-:-:S04]  /*1f10*/  FSETP.GTU.FTZ.AND P1, PT, |R3|, +INF , PT ;  /* 0x7f8000000300780b */ /* 0x000fc80003f3c200 */
[----:B------:R-:W-:-:S13]  /*1f20*/  PLOP3.LUT P0, PT, P0, P1, PT, 0xf8, 0x8f ;  /* 0x00000000008f781c */ /* 0x000fda0000703f70 */
[----:B------:R-:W-:Y:S05]  /*1f30*/  @P0 BRA `(.L_x_70) ;  /* 0x00000004004c0947 */ /* 0x000fea0003800000 */
[----:B------:R-:W-:-:S13]  /*1f40*/  LOP3.LUT P0, RZ, R3, 0x7fffffff, R0, 0xc8, !PT ;  /* 0x7fffffff03ff7812 */ /* 0x000fda000780c800 */
[----:B------:R-:W-:Y:S05]  /*1f50*/  @!P0 BRA `(.L_x_71) ;  /* 0x00000004003c8947 */ /* 0x000fea0003800000 */
[C---:B------:R-:W-:Y:S02]  /*1f60*/  FSETP.NEU.FTZ.AND P3, PT, |R0|.reuse, +INF , PT ;  /* 0x7f8000000000780b */ /* 0x040fe40003f7d200 */
[----:B------:R-:W-:Y:S02]  /*1f70*/  FSETP.NEU.FTZ.AND P1, PT, |R3|, +INF , PT ;  /* 0x7f8000000300780b */ /* 0x000fe40003f3d200 */
[----:B------:R-:W-:-:S11]  /*1f80*/  FSETP.NEU.FTZ.AND P0, PT, |R0|, +INF , PT ;  /* 0x7f8000000000780b */ /* 0x000fd60003f1d200 */
[----:B------:R-:W-:Y:S05]  /*1f90*/  @!P1 BRA !P3, `(.L_x_71) ;  /* 0x00000004002c9947 */ /* 0x000fea0005800000 */
[----:B------:R-:W-:-:S04]  /*1fa0*/  LOP3.LUT P3, RZ, R0, 0x7fffffff, RZ, 0xc0, !PT ;  /* 0x7fffffff00ff7812 */ /* 0x000fc8000786c0ff */
[----:B------:R-:W-:-:S13]  /*1fb0*/  PLOP3.LUT P1, PT, P1, P3, PT, 0x2f, 0xf2 ;  /* 0x0000000000f2781c */ /* 0x000fda0000f26577 */
[----:B------:R-:W-:Y:S05]  /*1fc0*/  @P1 BRA `(.L_x_72) ;  /* 0x0000000400181947 */ /* 0x000fea0003800000 */
[----:B------:R-:W-:-:S04]  /*1fd0*/  LOP3.LUT P1, RZ, R3, 0x7fffffff, RZ, 0xc0, !PT ;  /* 0x7fffffff03ff7812 */ /* 0x000fc8000782c0ff */
[----:B------:R-:W-:-:S13]  /*1fe0*/  PLOP3.LUT P0, PT, P0, P1, PT, 0x2f, 0xf2 ;  /* 0x0000000000f2781c */ /* 0x000fda0000702577 */
[----:B------:R-:W-:Y:S05]  /*1ff0*/  @P0 BRA `(.L_x_73) ;  /* 0x0000000400000947 */ /* 0x000fea0003800000 */
[----:B------:R-:W-:Y:S02]  /*2000*/  ISETP.GE.AND P0, PT, R21, RZ, PT ;  /* 0x000000ff1500720c */ /* 0x000fe40003f06270 */
[----:B------:R-:W-:-:S11]  /*2010*/  ISETP.GE.AND P1, PT, R22, RZ, PT ;  /* 0x000000ff1600720c */ /* 0x000fd60003f26270 */
[----:B------:R-:W-:Y:S01]  /*2020*/  @P0 MOV R17, RZ ;  /* 0x000000ff00110202 */ /* 0x000fe20000000f00 */
[----:B------:R-:W-:Y:S01]  /*2030*/  @!P0 FFMA R0, R0, 1.84467440737095516160e+19, RZ ;  /* 0x5f80000000008823 */ /* 0x000fe200000000ff */
[----:B------:R-:W-:Y:S01]  /*2040*/  @!P0 MOV R17, 0xffffffc0 ;  /* 0xffffffc000118802 */ /* 0x000fe20000000f00 */
[----:B------:R-:W-:-:S03]  /*2050*/  @!P1 FFMA R3, R3, 1.84467440737095516160e+19, RZ ;  /* 0x5f80000003039823 */ /* 0x000fc600000000ff */
[----:B------:R-:W-:-:S07]  /*2060*/  @!P1 IADD3 R17, PT, PT, R17, 0x40, RZ ;  /* 0x0000004011119810 */ /* 0x000fce0007ffe0ff */
.L_x_69:
[----:B------:R-:W-:Y:S01]  /*2070*/  LEA R22, R16, 0xc0800000, 0x17 ;  /* 0xc080000010167811 */ /* 0x000fe200078eb8ff */
[----:B------:R-:W-:Y:S04]  /*2080*/  BSSY.RECONVERGENT B3, `(.L_x_74) ;  /* 0x0000036000037945 */ /* 0x000fe80003800200 */
[----:B------:R-:W-:Y:S01]  /*2090*/  IMAD.IADD R24, R3, 0x1, -R22 ;  /* 0x0000000103187824 */ /* 0x000fe200078e0a16 */
[----:B------:R-:W-:-:S03]  /*20a0*/  IADD3 R3, PT, PT, R20, -0x7f, RZ ;  /* 0xffffff8114037810 */ /* 0x000fc60007ffe0ff */
[----:B------:R-:W0:Y:S01]  /*20b0*/  MUFU.RCP R22, R24 ;  /* 0x0000001800167308 */ /* 0x000e220000001000 */
[----:B------:R-:W-:Y:S01]  /*20c0*/  FADD.FTZ R23, -R24, -RZ ;  /* 0x800000ff18177221 */ /* 0x000fe20000010100 */
[C---:B------:R-:W-:Y:S01]  /*20d0*/  IMAD R0, R3.reuse, -0x800000, R0 ;  /* 0xff80000003007824 */ /* 0x040fe200078e0200 */
[----:B------:R-:W-:-:S04]  /*20e0*/  IADD3 R16, PT, PT, R3, 0x7f, -R16 ;  /* 0x0000007f03107810 */ /* 0x000fc80007ffe810 */
[----:B------:R-:W-:Y:S01]  /*20f0*/  IADD3 R16, PT, PT, R16, R17, RZ ;  /* 0x0000001110107210 */ /* 0x000fe20007ffe0ff */
[----:B0-----:R-:W-:-:S04]  /*2100*/  FFMA R21, R22, R23, 1 ;  /* 0x3f80000016157423 */ /* 0x001fc80000000017 */
[----:B------:R-:W-:-:S04]  /*2110*/  FFMA R21, R22, R21, R22 ;  /* 0x0000001516157223 */ /* 0x000fc80000000016 */
[----:B------:R-:W-:-:S04]  /*2120*/  FFMA R20, R0, R21, RZ ;  /* 0x0000001500147223 */ /* 0x000fc800000000ff */
[----:B------:R-:W-:-:S04]  /*2130*/  FFMA R22, R23, R20, R0 ;  /* 0x0000001417167223 */ /* 0x000fc80000000000 */
[----:B------:R-:W-:-:S04]  /*2140*/  FFMA R20, R21, R22, R20 ;  /* 0x0000001615147223 */ /* 0x000fc80000000014 */
[----:B------:R-:W-:-:S04]  /*2150*/  FFMA R23, R23, R20, R0 ;  /* 0x0000001417177223 */ /* 0x000fc80000000000 */
[----:B------:R-:W-:-:S05]  /*2160*/  FFMA R0, R21, R23, R20 ;  /* 0x0000001715007223 */ /* 0x000fca0000000014 */
[----:B------:R-:W-:-:S04]  /*2170*/  SHF.R.U32.HI R3, RZ, 0x17, R0 ;  /* 0x00000017ff037819 */ /* 0x000fc80000011600 */
[----:B------:R-:W-:-:S04]  /*2180*/  LOP3.LUT R3, R3, 0xff, RZ, 0xc0, !PT ;  /* 0x000000ff03037812 */ /* 0x000fc800078ec0ff */
[----:B------:R-:W-:-:S04]  /*2190*/  IADD3 R3, PT, PT, R3, R16, RZ ;  /* 0x0000001003037210 */ /* 0x000fc80007ffe0ff */
[----:B------:R-:W-:-:S04]  /*21a0*/  IADD3 R17, PT, PT, R3, -0x1, RZ ;  /* 0xffffffff03117810 */ /* 0x000fc80007ffe0ff */
[----:B------:R-:W-:-:S13]  /*21b0*/  ISETP.GE.U32.AND P0, PT, R17, 0xfe, PT ;  /* 0x000000fe1100780c */ /* 0x000fda0003f06070 */
[----:B------:R-:W-:Y:S05]  /*21c0*/  @!P0 BRA `(.L_x_75) ;  /* 0x0000000000808947 */ /* 0x000fea0003800000 */
[----:B------:R-:W-:-:S13]  /*21d0*/  ISETP.GT.AND P0, PT, R3, 0xfe, PT ;  /* 0x000000fe0300780c */ /* 0x000fda0003f04270 */
[----:B------:R-:W-:Y:S05]  /*21e0*/  @P0 BRA `(.L_x_76) ;  /* 0x00000000006c0947 */ /* 0x000fea0003800000 */
[----:B------:R-:W-:-:S13]  /*21f0*/  ISETP.GE.AND P0, PT, R3, 0x1, PT ;  /* 0x000000010300780c */ /* 0x000fda0003f06270 */
[----:B------:R-:W-:Y:S05]  /*2200*/  @P0 BRA `(.L_x_77) ;  /* 0x0000000000740947 */ /* 0x000fea0003800000 */
[----:B------:R-:W-:Y:S02]  /*2210*/  ISETP.GE.AND P0, PT, R3, -0x18, PT ;  /* 0xffffffe80300780c */ /* 0x000fe40003f06270 */
[----:B------:R-:W-:-:S11]  /*2220*/  LOP3.LUT R0, R0, 0x80000000, RZ, 0xc0, !PT ;  /* 0x8000000000007812 */ /* 0x000fd600078ec0ff */
[----:B------:R-:W-:Y:S05]  /*2230*/  @!P0 BRA `(.L_x_77) ;  /* 0x0000000000688947 */ /* 0x000fea0003800000 */
[-CC-:B------:R-:W-:Y:S01]  /*2240*/  FFMA.RZ R16, R21, R23.reuse, R20.reuse ;  /* 0x0000001715107223 */ /* 0x180fe2000000c014 */
[C---:B------:R-:W-:Y:S02]  /*2250*/  ISETP.NE.AND P3, PT, R3.reuse, RZ, PT ;  /* 0x000000ff0300720c */ /* 0x040fe40003f65270 */
[----:B------:R-:W-:Y:S02]  /*2260*/  ISETP.NE.AND P1, PT, R3, RZ, PT ;  /* 0x000000ff0300720c */ /* 0x000fe40003f25270 */
[----:B------:R-:W-:Y:S01]  /*2270*/  LOP3.LUT R17, R16, 0x7fffff, RZ, 0xc0, !PT ;  /* 0x007fffff10117812 */ /* 0x000fe200078ec0ff */
[CCC-:B------:R-:W-:Y:S01]  /*2280*/  FFMA.RP R16, R21.reuse, R23.reuse, R20.reuse ;  /* 0x0000001715107223 */ /* 0x1c0fe20000008014 */
[----:B------:R-:W-:Y:S01]  /*2290*/  FFMA.RM R21, R21, R23, R20 ;  /* 0x0000001715157223 */ /* 0x000fe20000004014 */
[----:B------:R-:W-:Y:S01]  /*22a0*/  IADD3 R20, PT, PT, R3, 0x20, RZ ;  /* 0x0000002003147810 */ /* 0x000fe20007ffe0ff */
[----:B------:R-:W-:Y:S01]  /*22b0*/  IMAD.MOV R3, RZ, RZ, -R3 ;  /* 0x000000ffff037224 */ /* 0x000fe200078e0a03 */
[----:B------:R-:W-:-:S02]  /*22c0*/  LOP3.LUT R17, R17, 0x800000, RZ, 0xfc, !PT ;  /* 0x0080000011117812 */ /* 0x000fc400078efcff */
[----:B------:R-:W-:Y:S02]  /*22d0*/  FSETP.NEU.FTZ.AND P0, PT, R16, R21, PT ;  /* 0x000000151000720b */ /* 0x000fe40003f1d000 */
[----:B------:R-:W-:Y:S02]  /*22e0*/  SHF.L.U32 R20, R17, R20, RZ ;  /* 0x0000001411147219 */ /* 0x000fe400000006ff */
[----:B------:R-:W-:Y:S02]  /*22f0*/  SEL R16, R3, RZ, P3 ;  /* 0x000000ff03107207 */ /* 0x000fe40001800000 */
[----:B------:R-:W-:Y:S02]  /*2300*/  ISETP.NE.AND P1, PT, R20, RZ, P1 ;  /* 0x000000ff1400720c */ /* 0x000fe40000f25270 */
[----:B------:R-:W-:Y:S02]  /*2310*/  SHF.R.U32.HI R16, RZ, R16, R17 ;  /* 0x00000010ff107219 */ /* 0x000fe40000011611 */
[----:B------:R-:W-:-:S02]  /*2320*/  PLOP3.LUT P0, PT, P0, P1, PT, 0xf8, 0x8f ;  /* 0x00000000008f781c */ /* 0x000fc40000703f70 */
[----:B------:R-:W-:Y:S02]  /*2330*/  SHF.R.U32.HI R20, RZ, 0x1, R16 ;  /* 0x00000001ff147819 */ /* 0x000fe40000011610 */
[----:B------:R-:W-:-:S04]  /*2340*/  SEL R3, RZ, 0x1, !P0 ;  /* 0x00000001ff037807 */ /* 0x000fc80004000000 */
[----:B------:R-:W-:-:S04]  /*2350*/  LOP3.LUT R3, R3, 0x1, R20, 0xf8, !PT ;  /* 0x0000000103037812 */ /* 0x000fc800078ef814 */
[----:B------:R-:W-:-:S04]  /*2360*/  LOP3.LUT R3, R3, R16, RZ, 0xc0, !PT ;  /* 0x0000001003037212 */ /* 0x000fc800078ec0ff */
[----:B------:R-:W-:-:S04]  /*2370*/  IADD3 R3, PT, PT, R20, R3, RZ ;  /* 0x0000000314037210 */ /* 0x000fc80007ffe0ff */
[----:B------:R-:W-:Y:S01]  /*2380*/  LOP3.LUT R0, R3, R0, RZ, 0xfc, !PT ;  /* 0x0000000003007212 */ /* 0x000fe200078efcff */
[----:B------:R-:W-:Y:S06]  /*2390*/  BRA `(.L_x_77) ;  /* 0x0000000000107947 */ /* 0x000fec0003800000 */
.L_x_76:
[----:B------:R-:W-:-:S04]  /*23a0*/  LOP3.LUT R0, R0, 0x80000000, RZ, 0xc0, !PT ;  /* 0x8000000000007812 */ /* 0x000fc800078ec0ff */
[----:B------:R-:W-:Y:S01]  /*23b0*/  LOP3.LUT R0, R0, 0x7f800000, RZ, 0xfc, !PT ;  /* 0x7f80000000007812 */ /* 0x000fe200078efcff */
[----:B------:R-:W-:Y:S06]  /*23c0*/  BRA `(.L_x_77) ;  /* 0x0000000000047947 */ /* 0x000fec0003800000 */
.L_x_75:
[----:B------:R-:W-:-:S07]  /*23d0*/  LEA R0, R16, R0, 0x17 ;  /* 0x0000000010007211 */ /* 0x000fce00078eb8ff */
.L_x_77:
[----:B------:R-:W-:Y:S05]  /*23e0*/  BSYNC.RECONVERGENT B3 ;  /* 0x0000000000037941 */ /* 0x000fea0003800200 */
.L_x_74:
[----:B------:R-:W-:Y:S05]  /*23f0*/  BRA `(.L_x_78) ;  /* 0x0000000000207947 */ /* 0x000fea0003800000 */
.L_x_73:
[----:B------:R-:W-:-:S04]  /*2400*/  LOP3.LUT R0, R3, 0x80000000, R0, 0x48, !PT ;  /* 0x8000000003007812 */ /* 0x000fc800078e4800 */
[----:B------:R-:W-:Y:S01]  /*2410*/  LOP3.LUT R0, R0, 0x7f800000, RZ, 0xfc, !PT ;  /* 0x7f80000000007812 */ /* 0x000fe200078efcff */
[----:B------:R-:W-:Y:S06]  /*2420*/  BRA `(.L_x_78) ;  /* 0x0000000000147947 */ /* 0x000fec0003800000 */
.L_x_72:
[----:B------:R-:W-:Y:S01]  /*2430*/  LOP3.LUT R0, R3, 0x80000000, R0, 0x48, !PT ;  /* 0x8000000003007812 */ /* 0x000fe200078e4800 */
[----:B------:R-:W-:Y:S06]  /*2440*/  BRA `(.L_x_78) ;  /* 0x00000000000c7947 */ /* 0x000fec0003800000 */
.L_x_71:
[----:B------:R-:W0:Y:S01]  /*2450*/  MUFU.RSQ R0, -QNAN ;  /* 0xffc0000000007908 */ /* 0x000e220000001400 */
[----:B------:R-:W-:Y:S05]  /*2460*/  BRA `(.L_x_78) ;  /* 0x0000000000047947 */ /* 0x000fea0003800000 */
.L_x_70:
[----:B------:R-:W-:-:S07]  /*2470*/  FADD.FTZ R0, R0, R3 ;  /* 0x0000000300007221 */ /* 0x000fce0000010000 */
.L_x_78:
[----:B------:R-:W-:Y:S05]  /*2480*/  BSYNC.RECONVERGENT B2 ;  /* 0x0000000000027941 */ /* 0x000fea0003800200 */
.L_x_68:
[----:B------:R-:W-:Y:S01]  /*2490*/  HFMA2 R17, -RZ, RZ, 0, 0 ;  /* 0x00000000ff117431 */ /* 0x000fe200000001ff */
[----:B------:R-:W-:Y:S02]  /*24a0*/  MOV R16, R18 ;  /* 0x0000001200107202 */ /* 0x000fe40000000f00 */
[----:B0-----:R-:W-:Y:S02]  /*24b0*/  MOV R3, R0 ;  /* 0x0000000000037202 */ /* 0x001fe40000000f00 */
[----:B------:R-:W-:Y:S05]  /*24c0*/  RET.REL.NODEC R16 `(_Z18pagerank_iterationPKfPfPKiS3_S0_fi) ;  /* 0xffffffd810cc7950 */ /* 0x000fea0003c3ffff */
.L_x_79:
[----:B------:R-:W-:-:S00]  /*24d0*/  BRA `(.L_x_79) ;  /* 0xfffffffc00fc7947 */ /* 0x000fc0000383ffff */
[----:B------:R-:W-:-:S00]  /*24e0*/  NOP ;  /* 0x0000000000007918 */ /* 0x000fc00000000000 */
        /* <DEDUP_REMOVED lines=9> */
.L_x_80:


//--------------------- .nv.shared.reserved.0     --------------------------
	.section	.nv.shared.reserved.0,"aw",@nobits
	.weak		__nv_reservedSMEM_offset_0_alias
	.size		__nv_reservedSMEM_offset_0_alias, 0, 64
	.other		__nv_reservedSMEM_offset_0_alias,@"STO_CUDA_RESERVED_SHARED STV_DEFAULT"
__nv_reservedSMEM_offset_0_alias:
	.zero		0
	.zero		64


//--------------------- .nv.constant0._Z18pagerank_iterationPKfPfPKiS3_S0_fi --------------------------
	.section	.nv.constant0._Z18pagerank_iterationPKfPfPKiS3_S0_fi,"a",@progbits
	.sectionflags	@""
	.align	4
.nv.constant0._Z18pagerank_iterationPKfPfPKiS3_S0_fi:
	.zero		944


//--------------------- SYMBOLS --------------------------

	.type		.nv.reservedSmem.offset0,@object
	.size		.nv.reservedSmem.offset0,0x4
